	.headerflags	@"EF_CUDA_TEXMODE_UNIFIED EF_CUDA_64BIT_ADDRESS EF_CUDA_ACCELERATORS EF_CUDA_SM90 EF_CUDA_VIRTUAL_SM(EF_CUDA_SM90)"
	.elftype	@"ET_EXEC"


//--------------------- .nv.info                  --------------------------
	.section	.nv.info,"",@"SHT_CUDA_INFO"
	.align	4


	//----- nvinfo : EIATTR_REGCOUNT
	.align		4
        /*0000*/ 	.byte	0x04, 0x2f
        /*0002*/ 	.short	(.L_1 - .L_0)
	.align		4
.L_0:
        /*0004*/ 	.word	index@(triton_poi_fused_cat_0)
        /*0008*/ 	.word	0x00000014


	//----- nvinfo : EIATTR_MIN_STACK_SIZE
	.align		4
.L_1:
        /*000c*/ 	.byte	0x04, 0x12
        /*000e*/ 	.short	(.L_3 - .L_2)
	.align		4
.L_2:
        /*0010*/ 	.word	index@(triton_poi_fused_cat_0)
        /*0014*/ 	.word	0x00000000


	//----- nvinfo : EIATTR_FRAME_SIZE
	.align		4
.L_3:
        /*0018*/ 	.byte	0x04, 0x11
        /*001a*/ 	.short	(.L_5 - .L_4)
	.align		4
.L_4:
        /*001c*/ 	.word	index@(triton_poi_fused_cat_0)
        /*0020*/ 	.word	0x00000000


	//----- nvinfo : EIATTR_MIN_STACK_SIZE
	.align		4
.L_5:
        /*0024*/ 	.byte	0x04, 0x12
        /*0026*/ 	.short	(.L_7 - .L_6)
	.align		4
.L_6:
        /*0028*/ 	.word	index@(triton_poi_fused_cat_0)
        /*002c*/ 	.word	0x00000000
.L_7:


//--------------------- .nv.info.triton_poi_fused_cat_0 --------------------------
	.section	.nv.info.triton_poi_fused_cat_0,"",@"SHT_CUDA_INFO"
	.sectionflags	@""
	.align	4


	//----- nvinfo : EIATTR_CUDA_API_VERSION
	.align		4
        /*0000*/ 	.byte	0x04, 0x37
        /*0002*/ 	.short	(.L_9 - .L_8)
.L_8:
        /*0004*/ 	.word	0x0000007c


	//----- nvinfo : EIATTR_KPARAM_INFO
	.align		4
.L_9:
        /*0008*/ 	.byte	0x04, 0x17
        /*000a*/ 	.short	(.L_11 - .L_10)
.L_10:
        /*000c*/ 	.word	0x00000000
        /*0010*/ 	.short	0x0003
        /*0012*/ 	.short	0x0018
        /*0014*/ 	.byte	0x00, 0xf0, 0x11, 0x00


	//----- nvinfo : EIATTR_KPARAM_INFO
	.align		4
.L_11:
        /*0018*/ 	.byte	0x04, 0x17
        /*001a*/ 	.short	(.L_13 - .L_12)
.L_12:
        /*001c*/ 	.word	0x00000000
        /*0020*/ 	.short	0x0002
        /*0022*/ 	.short	0x0010
        /*0024*/ 	.byte	0x00, 0xf4, 0x21, 0x00


	//----- nvinfo : EIATTR_KPARAM_INFO
	.align		4
.L_13:
        /*0028*/ 	.byte	0x04, 0x17
        /*002a*/ 	.short	(.L_15 - .L_14)
.L_14:
        /*002c*/ 	.word	0x00000000
        /*0030*/ 	.short	0x0001
        /*0032*/ 	.short	0x0008
        /*0034*/ 	.byte	0x00, 0xf4, 0x21, 0x00


	//----- nvinfo : EIATTR_KPARAM_INFO
	.align		4
.L_15:
        /*0038*/ 	.byte	0x04, 0x17
        /*003a*/ 	.short	(.L_17 - .L_16)
.L_16:
        /*003c*/ 	.word	0x00000000
        /*0040*/ 	.short	0x0000
        /*0042*/ 	.short	0x0000
        /*0044*/ 	.byte	0x00, 0xf4, 0x21, 0x00


	//----- nvinfo : EIATTR_SPARSE_MMA_MASK
	.align		4
.L_17:
        /*0048*/ 	.byte	0x03, 0x50
        /*004a*/ 	.short	0x0000


	//----- nvinfo : EIATTR_MAXREG_COUNT
	.align		4
        /*004c*/ 	.byte	0x03, 0x1b
        /*004e*/ 	.short	0x00ff


	//----- nvinfo : EIATTR_EXIT_INSTR_OFFSETS
	.align		4
        /*0050*/ 	.byte	0x04, 0x1c
        /*0052*/ 	.short	(.L_19 - .L_18)


	//   ....[0]....
.L_18:
        /*0054*/ 	.word	0x000003a0


	//   ....[1]....
        /*0058*/ 	.word	0x000003c0


	//----- nvinfo : EIATTR_REQNTID
	.align		4
.L_19:
        /*005c*/ 	.byte	0x04, 0x10
        /*005e*/ 	.short	(.L_21 - .L_20)
.L_20:
        /*0060*/ 	.word	0x00000080
        /*0064*/ 	.word	0x00000001
        /*0068*/ 	.word	0x00000001


	//----- nvinfo : EIATTR_CBANK_PARAM_SIZE
	.align		4
.L_21:
        /*006c*/ 	.byte	0x03, 0x19
        /*006e*/ 	.short	0x001c


	//----- nvinfo : EIATTR_PARAM_CBANK
	.align		4
        /*0070*/ 	.byte	0x04, 0x0a
        /*0072*/ 	.short	(.L_23 - .L_22)
	.align		4
.L_22:
        /*0074*/ 	.word	index@(.nv.constant0.triton_poi_fused_cat_0)
        /*0078*/ 	.short	0x0210
        /*007a*/ 	.short	0x001c


	//----- nvinfo : EIATTR_SW_WAR
	.align		4
.L_23:
        /*007c*/ 	.byte	0x04, 0x36
        /*007e*/ 	.short	(.L_25 - .L_24)
.L_24:
        /*0080*/ 	.word	0x00000008
.L_25:


//--------------------- .nv.callgraph             --------------------------
	.section	.nv.callgraph,"",@"SHT_CUDA_CALLGRAPH"
	.align	4
	.sectionentsize	8
	.align		4
        /*0000*/ 	.word	0x00000000
	.align		4
        /*0004*/ 	.word	0xffffffff
	.align		4
        /*0008*/ 	.word	0x00000000
	.align		4
        /*000c*/ 	.word	0xfffffffe
	.align		4
        /*0010*/ 	.word	0x00000000
	.align		4
        /*0014*/ 	.word	0xfffffffd
	.align		4
        /*0018*/ 	.word	0x00000000
	.align		4
        /*001c*/ 	.word	0xfffffffc


//--------------------- .text.triton_poi_fused_cat_0 --------------------------
	.section	.text.triton_poi_fused_cat_0,"ax",@progbits
	.align	128
        .global         triton_poi_fused_cat_0
        .type           triton_poi_fused_cat_0,@function
        .size           triton_poi_fused_cat_0,(.L_x_1 - triton_poi_fused_cat_0)
        .other          triton_poi_fused_cat_0,@"STO_CUDA_ENTRY STV_DEFAULT"
triton_poi_fused_cat_0:
.text.triton_poi_fused_cat_0:
[----:B------:R-:W0:Y:S02]  /*0000*/  LDC R1, c[0x0][0x28] ;  /* 0x00000a00ff017b82 */ /* 0x000e240000000800 */
[----:B------:R-:W1:Y:S01]  /*0010*/  S2R R0, SR_TID.X ;  /* 0x0000000000007919 */ /* 0x000e620000002100 */
[----:B------:R-:W-:Y:S01]  /*0020*/  ULDC.64 UR4, c[0x0][0x210] ;  /* 0x0000840000047ab9 */ /* 0x000fe20000000a00 */
[----:B------:R-:W-:Y:S01]  /*0030*/  ULDC.64 UR6, c[0x0][0x218] ;  /* 0x0000860000067ab9 */ /* 0x000fe20000000a00 */
[----:B------:R-:W-:Y:S01]  /*0040*/  CS2R R12, SRZ ;  /* 0x00000000000c7805 */ /* 0x000fe2000001ff00 */
[----:B------:R-:W2:Y:S01]  /*0050*/  S2R R9, SR_CTAID.X ;  /* 0x0000000000097919 */ /* 0x000ea20000002500 */
[----:B------:R-:W-:Y:S01]  /*0060*/  CS2R R14, SRZ ;  /* 0x00000000000e7805 */ /* 0x000fe2000001ff00 */
[----:B-1----:R-:W-:-:S05]  /*0070*/  IMAD.SHL.U32 R0, R0, 0x2, RZ ;  /* 0x0000000200007824 */ /* 0x002fca00078e00ff */
[----:B------:R-:W-:-:S05]  /*0080*/  LOP3.LUT R0, R0, 0xfe, RZ, 0xc0, !PT ;  /* 0x000000fe00007812 */ /* 0x000fca00078ec0ff */
[----:B--2---:R-:W-:-:S05]  /*0090*/  IMAD R0, R9, 0x100, R0 ;  /* 0x0000010009007824 */ /* 0x004fca00078e0200 */
[----:B------:R-:W-:-:S04]  /*00a0*/  SHF.R.S32.HI R3, RZ, 0x1f, R0 ;  /* 0x0000001fff037819 */ /* 0x000fc80000011400 */
[----:B------:R-:W-:-:S04]  /*00b0*/  LEA.HI R3, R3, R0, RZ, 0x4 ;  /* 0x0000000003037211 */ /* 0x000fc800078f20ff */
[----:B------:R-:W-:Y:S02]  /*00c0*/  SHF.R.S32.HI R2, RZ, 0x4, R3 ;  /* 0x00000004ff027819 */ /* 0x000fe40000011403 */
[----:B------:R-:W-:Y:S02]  /*00d0*/  LOP3.LUT R3, R3, 0xfffffff0, RZ, 0xc0, !PT ;  /* 0xfffffff003037812 */ /* 0x000fe400078ec0ff */
[----:B------:R-:W-:-:S03]  /*00e0*/  LEA.HI R4, R2, R2, RZ, 0x2 ;  /* 0x0000000202047211 */ /* 0x000fc600078f10ff */
[----:B------:R-:W-:Y:S01]  /*00f0*/  IMAD.IADD R7, R0, 0x1, -R3 ;  /* 0x0000000100077824 */ /* 0x000fe200078e0a03 */
[----:B------:R-:W-:Y:S02]  /*0100*/  LOP3.LUT R5, R4, 0xfffffffc, RZ, 0xc0, !PT ;  /* 0xfffffffc04057812 */ /* 0x000fe400078ec0ff */
[----:B------:R-:W-:-:S03]  /*0110*/  SHF.R.S32.HI R3, RZ, 0x17, R9 ;  /* 0x00000017ff037819 */ /* 0x000fc60000011409 */
[----:B------:R-:W-:Y:S01]  /*0120*/  IMAD.IADD R5, R2, 0x1, -R5 ;  /* 0x0000000102057824 */ /* 0x000fe200078e0a05 */
[----:B------:R-:W-:-:S04]  /*0130*/  SGXT R3, R3, 0x1 ;  /* 0x000000010303781a */ /* 0x000fc80000000200 */
[----:B------:R-:W-:Y:S02]  /*0140*/  ISETP.GE.AND P0, PT, R5, 0x3, PT ;  /* 0x000000030500780c */ /* 0x000fe40003f06270 */
[----:B------:R-:W-:Y:S02]  /*0150*/  LEA.HI R3, R3, R0, RZ, 0x6 ;  /* 0x0000000003037211 */ /* 0x000fe400078f30ff */
[----:B------:R-:W-:Y:S02]  /*0160*/  SEL R8, RZ, 0x10, P0 ;  /* 0x00000010ff087807 */ /* 0x000fe40000000000 */
[----:B------:R-:W-:Y:S02]  /*0170*/  ISETP.GE.AND P0, PT, R5, 0x1, PT ;  /* 0x000000010500780c */ /* 0x000fe40003f06270 */
[----:B------:R-:W-:Y:S02]  /*0180*/  IADD3 R8, P1, R7, R8, RZ ;  /* 0x0000000807087210 */ /* 0x000fe40007f3e0ff */
[----:B------:R-:W-:-:S02]  /*0190*/  SEL R2, RZ, 0x40, P0 ;  /* 0x00000040ff027807 */ /* 0x000fc40000000000 */
[----:B------:R-:W-:Y:S02]  /*01a0*/  LEA.HI.X.SX32 R9, R7, RZ, 0x1, P1 ;  /* 0x000000ff07097211 */ /* 0x000fe400008f0eff */
[----:B------:R-:W-:Y:S02]  /*01b0*/  IADD3 R2, P1, R2, UR4, RZ ;  /* 0x0000000402027c10 */ /* 0x000fe4000ff3e0ff */
[C---:B------:R-:W-:Y:S01]  /*01c0*/  SHF.L.U64.HI R10, R8.reuse, 0x2, R9 ;  /* 0x00000002080a7819 */ /* 0x040fe20000010209 */
[----:B------:R-:W-:Y:S01]  /*01d0*/  IMAD.SHL.U32 R8, R8, 0x4, RZ ;  /* 0x0000000408087824 */ /* 0x000fe200078e00ff */
[----:B------:R-:W-:Y:S02]  /*01e0*/  ISETP.GE.AND P0, PT, R0, 0x100, PT ;  /* 0x000001000000780c */ /* 0x000fe40003f06270 */
[----:B------:R-:W-:Y:S01]  /*01f0*/  SHF.R.S32.HI R6, RZ, 0x6, R3 ;  /* 0x00000006ff067819 */ /* 0x000fe20000011403 */
[----:B------:R-:W-:Y:S01]  /*0200*/  IMAD.X R3, RZ, RZ, UR5, P1 ;  /* 0x00000005ff037e24 */ /* 0x000fe200088e06ff */
[----:B------:R-:W-:-:S02]  /*0210*/  IADD3 R4, P3, R8, UR6, RZ ;  /* 0x0000000608047c10 */ /* 0x000fc4000ff7e0ff */
[C---:B------:R-:W-:Y:S01]  /*0220*/  ISETP.GE.AND P1, PT, R5.reuse, 0x2, PT ;  /* 0x000000020500780c */ /* 0x040fe20003f26270 */
[----:B------:R-:W-:Y:S01]  /*0230*/  IMAD.SHL.U32 R9, R6, 0x20, RZ ;  /* 0x0000002006097824 */ /* 0x000fe200078e00ff */
[----:B------:R-:W-:Y:S01]  /*0240*/  ISETP.GT.AND P2, PT, R5, 0x1, !P0 ;  /* 0x000000010500780c */ /* 0x000fe20004744270 */
[----:B------:R-:W-:Y:S01]  /*0250*/  IMAD.WIDE R2, R7, 0x4, R2 ;  /* 0x0000000407027825 */ /* 0x000fe200078e0202 */
[----:B------:R-:W-:Y:S01]  /*0260*/  IADD3.X R5, R10, UR7, RZ, P3, !PT ;  /* 0x000000070a057c10 */ /* 0x000fe20009ffe4ff */
[----:B------:R-:W1:Y:S01]  /*0270*/  LDC.64 R6, c[0x0][0x220] ;  /* 0x00008800ff067b82 */ /* 0x000e620000000a00 */
[----:B------:R-:W-:Y:S01]  /*0280*/  IADD3 R8, P3, R8, UR4, RZ ;  /* 0x0000000408087c10 */ /* 0x000fe2000ff7e0ff */
[----:B------:R-:W-:-:S03]  /*0290*/  IMAD.WIDE R4, R9, 0x4, R4 ;  /* 0x0000000409047825 */ /* 0x000fc600078e0204 */
[----:B------:R-:W-:Y:S01]  /*02a0*/  IADD3.X R9, R10, UR5, RZ, P3, !PT ;  /* 0x000000050a097c10 */ /* 0x000fe20009ffe4ff */
[----:B------:R-:W-:Y:S01]  /*02b0*/  ULDC.64 UR4, c[0x0][0x208] ;  /* 0x0000820000047ab9 */ /* 0x000fe20000000a00 */
[C---:B------:R-:W-:Y:S02]  /*02c0*/  ISETP.LT.AND P3, PT, R0.reuse, 0x100, !P1 ;  /* 0x000001000000780c */ /* 0x040fe40004f61270 */
[----:B------:R-:W-:Y:S01]  /*02d0*/  CS2R R10, SRZ ;  /* 0x00000000000a7805 */ /* 0x000fe2000001ff00 */
[----:B------:R-:W2:Y:S04]  /*02e0*/  @P2 LDG.E.64 R12, desc[UR4][R8.64] ;  /* 0x00000004080c2981 */ /* 0x000ea8000c1e1b00 */
[----:B------:R-:W3:Y:S06]  /*02f0*/  @P2 LDG.E.64 R14, desc[UR4][R4.64] ;  /* 0x00000004040e2981 */ /* 0x000eec000c1e1b00 */
[----:B------:R-:W4:Y:S01]  /*0300*/  @P3 LDG.E.64 R10, desc[UR4][R2.64] ;  /* 0x00000004020a3981 */ /* 0x000f22000c1e1b00 */
[----:B-1----:R-:W-:Y:S01]  /*0310*/  IMAD.WIDE R6, R0, 0x4, R6 ;  /* 0x0000000400067825 */ /* 0x002fe200078e0206 */
[----:B--2---:R-:W-:-:S02]  /*0320*/  SEL R17, R12, RZ, P2 ;  /* 0x000000ff0c117207 */ /* 0x004fc40001000000 */
[----:B------:R-:W-:Y:S02]  /*0330*/  SEL R12, R13, RZ, P2 ;  /* 0x000000ff0d0c7207 */ /* 0x000fe40001000000 */
[----:B---3--:R-:W-:Y:S02]  /*0340*/  SEL R14, R14, RZ, P2 ;  /* 0x000000ff0e0e7207 */ /* 0x008fe40001000000 */
[----:B------:R-:W-:Y:S02]  /*0350*/  SEL R15, R15, RZ, P2 ;  /* 0x000000ff0f0f7207 */ /* 0x000fe40001000000 */
[----:B----4-:R-:W-:Y:S01]  /*0360*/  SEL R10, R10, RZ, P3 ;  /* 0x000000ff0a0a7207 */ /* 0x010fe20001800000 */
[----:B------:R-:W-:Y:S01]  /*0370*/  @P1 FADD R10, R17, R14 ;  /* 0x0000000e110a1221 */ /* 0x000fe20000000000 */
[----:B------:R-:W-:Y:S01]  /*0380*/  SEL R11, R11, RZ, P3 ;  /* 0x000000ff0b0b7207 */ /* 0x000fe20001800000 */
[----:B------:R-:W-:Y:S01]  /*0390*/  @P1 FADD R11, R12, R15 ;  /* 0x0000000f0c0b1221 */ /* 0x000fe20000000000 */
[----:B------:R-:W-:Y:S06]  /*03a0*/  @P0 EXIT ;  /* 0x000000000000094d */ /* 0x000fec0003800000 */
[----:B------:R-:W-:Y:S01]  /*03b0*/  STG.E.64 desc[UR4][R6.64], R10 ;  /* 0x0000000a06007986 */ /* 0x000fe2000c101b04 */
[----:B------:R-:W-:Y:S05]  /*03c0*/  EXIT ;  /* 0x000000000000794d */ /* 0x000fea0003800000 */
.L_x_0:
[----:B------:R-:W-:-:S00]  /*03d0*/  BRA `(.L_x_0) ;  /* 0xfffffffc00fc7947 */ /* 0x000fc0000383ffff */
[----:B------:R-:W-:-:S00]  /*03e0*/  NOP ;  /* 0x0000000000007918 */ /* 0x000fc00000000000 */
        /* <DEDUP_REMOVED lines=9> */
.L_x_1:


//--------------------- .nv.constant0.triton_poi_fused_cat_0 --------------------------
	.section	.nv.constant0.triton_poi_fused_cat_0,"a",@progbits
	.sectionflags	@""
	.align	4
.nv.constant0.triton_poi_fused_cat_0:
	.zero		556
